//
// Generated by NVIDIA NVVM Compiler
//
// Compiler Build ID: CL-36424714
// Cuda compilation tools, release 13.0, V13.0.88
// Based on NVVM 20.0.0
//

.version 9.0
.target sm_100
.address_size 64

	// .globl	_Z9wordMatchPcS_Pii

.visible .entry _Z9wordMatchPcS_Pii(
	.param .u64 .ptr .align 1 _Z9wordMatchPcS_Pii_param_0,
	.param .u64 .ptr .align 1 _Z9wordMatchPcS_Pii_param_1,
	.param .u64 .ptr .align 1 _Z9wordMatchPcS_Pii_param_2,
	.param .u32 _Z9wordMatchPcS_Pii_param_3
)
{
	.reg .pred 	%p<5>;
	.reg .b16 	%rs<3>;
	.reg .b32 	%r<12>;
	.reg .b64 	%rd<11>;

	ld.param.u64 	%rd4, [_Z9wordMatchPcS_Pii_param_0];
	ld.param.u64 	%rd5, [_Z9wordMatchPcS_Pii_param_1];
	ld.param.u64 	%rd3, [_Z9wordMatchPcS_Pii_param_2];
	ld.param.u32 	%r6, [_Z9wordMatchPcS_Pii_param_3];
	cvta.to.global.u64 	%rd1, %rd4;
	cvta.to.global.u64 	%rd2, %rd5;
	mov.u32 	%r1, %tid.x;
	mov.b32 	%r10, 0;
	mov.u32 	%r2, %ntid.x;
$L__BB0_1:
	cvt.u64.u32 	%rd6, %r10;
	add.s64 	%rd7, %rd2, %rd6;
	ld.global.u8 	%rs1, [%rd7];
	setp.eq.s16 	%p1, %rs1, 0;
	mov.u32 	%r11, %r10;
	@%p1 bra 	$L__BB0_4;
	add.s32 	%r8, %r10, %r1;
	cvt.u64.u32 	%rd8, %r8;
	add.s64 	%rd9, %rd1, %rd8;
	ld.global.u8 	%rs2, [%rd9];
	setp.ne.s16 	%p2, %rs2, %rs1;
	@%p2 bra 	$L__BB0_4;
	add.s32 	%r10, %r10, 1;
	setp.ne.s32 	%p3, %r10, %r2;
	mov.u32 	%r11, %r2;
	@%p3 bra 	$L__BB0_1;
$L__BB0_4:
	setp.ne.s32 	%p4, %r11, %r6;
	@%p4 bra 	$L__BB0_6;
	cvta.to.global.u64 	%rd10, %rd3;
	atom.global.add.u32 	%r9, [%rd10], 1;
$L__BB0_6:
	ret;

}


// ===== COMPILED SASS (sm_100) =====

	.target	sm_100

	.elftype	@"ET_EXEC"


//--------------------- .note.nv.tkinfo           --------------------------
	.section	.note.nv.tkinfo,"",@"SHT_NOTE"
	.sectionflags	@"SHF_NOTE_NV_TKINFO"
	.tkinfo
        /*0018*/ 	.word	0x00000002
        /*0030*/ 	.string	""
        /*0030*/ 	.string	"ptxas"
        /*0030*/ 	.string	"Cuda compilation tools, release 13.0, V13.0.88"
        /*0030*/ 	.string	"Build cuda_13.0.r13.0/compiler.36424714_0"
        /*0030*/ 	.string	"-arch sm_100 -m 64 "



//--------------------- .note.nv.cuinfo           --------------------------
	.section	.note.nv.cuinfo,"",@"SHT_NOTE"
	.sectionflags	@"SHF_NOTE_NV_CUINFO"
        /*0018*/ 	.short	0x0002
        /*001a*/ 	.short	0x0064
        /*001c*/ 	.short	0x0082
	.zero		2


//--------------------- .nv.info                  --------------------------
	.section	.nv.info,"",@"SHT_CUDA_INFO"
	.align	4


	//----- nvinfo : EIATTR_REGCOUNT
	.align		4
        /*0000*/ 	.byte	0x04, 0x2f
        /*0002*/ 	.short	(.L_1 - .L_0)
	.align		4
.L_0:
        /*0004*/ 	.word	index@(_Z9wordMatchPcS_Pii)
        /*0008*/ 	.word	0x0000000a


	//----- nvinfo : EIATTR_FRAME_SIZE
	.align		4
.L_1:
        /*000c*/ 	.byte	0x04, 0x11
        /*000e*/ 	.short	(.L_3 - .L_2)
	.align		4
.L_2:
        /*0010*/ 	.word	index@(_Z9wordMatchPcS_Pii)
        /*0014*/ 	.word	0x00000000


	//----- nvinfo : EIATTR_MIN_STACK_SIZE
	.align		4
.L_3:
        /*0018*/ 	.byte	0x04, 0x12
        /*001a*/ 	.short	(.L_5 - .L_4)
	.align		4
.L_4:
        /*001c*/ 	.word	index@(_Z9wordMatchPcS_Pii)
        /*0020*/ 	.word	0x00000000
.L_5:


//--------------------- .nv.compat                --------------------------
	.section	.nv.compat,"",@"SHT_CUDA_COMPAT_INFO"
	.align	4
        /*0000*/ 	.byte	0x02, 0x09, 0x00, 0x00, 0x02, 0x02, 0x01, 0x00, 0x02, 0x05, 0x05, 0x00, 0x03, 0x07, 0x01, 0x01
        /*0010*/ 	.byte	0x02, 0x03, 0x00, 0x00, 0x02, 0x06, 0x01, 0x00, 0x04, 0x0b, 0x08, 0x00, 0x09, 0x00, 0x00, 0x00
        /*0020*/ 	.byte	0x00, 0x00, 0x00, 0x00


//--------------------- .nv.info._Z9wordMatchPcS_Pii --------------------------
	.section	.nv.info._Z9wordMatchPcS_Pii,"",@"SHT_CUDA_INFO"
	.sectionflags	@""
	.align	4


	//----- nvinfo : EIATTR_CUDA_API_VERSION
	.align		4
        /*0000*/ 	.byte	0x04, 0x37
        /*0002*/ 	.short	(.L_7 - .L_6)
.L_6:
        /*0004*/ 	.word	0x00000082


	//----- nvinfo : EIATTR_KPARAM_INFO
	.align		4
.L_7:
        /*0008*/ 	.byte	0x04, 0x17
        /*000a*/ 	.short	(.L_9 - .L_8)
.L_8:
        /*000c*/ 	.word	0x00000000
        /*0010*/ 	.short	0x0003
        /*0012*/ 	.short	0x0018
        /*0014*/ 	.byte	0x00, 0xf0, 0x11, 0x00


	//----- nvinfo : EIATTR_KPARAM_INFO
	.align		4
.L_9:
        /*0018*/ 	.byte	0x04, 0x17
        /*001a*/ 	.short	(.L_11 - .L_10)
.L_10:
        /*001c*/ 	.word	0x00000000
        /*0020*/ 	.short	0x0002
        /*0022*/ 	.short	0x0010
        /*0024*/ 	.byte	0x00, 0xf5, 0x21, 0x00


	//----- nvinfo : EIATTR_KPARAM_INFO
	.align		4
.L_11:
        /*0028*/ 	.byte	0x04, 0x17
        /*002a*/ 	.short	(.L_13 - .L_12)
.L_12:
        /*002c*/ 	.word	0x00000000
        /*0030*/ 	.short	0x0001
        /*0032*/ 	.short	0x0008
        /*0034*/ 	.byte	0x00, 0xf5, 0x21, 0x00


	//----- nvinfo : EIATTR_KPARAM_INFO
	.align		4
.L_13:
        /*0038*/ 	.byte	0x04, 0x17
        /*003a*/ 	.short	(.L_15 - .L_14)
.L_14:
        /*003c*/ 	.word	0x00000000
        /*0040*/ 	.short	0x0000
        /*0042*/ 	.short	0x0000
        /*0044*/ 	.byte	0x00, 0xf5, 0x21, 0x00


	//----- nvinfo : EIATTR_SPARSE_MMA_MASK
	.align		4
.L_15:
        /*0048*/ 	.byte	0x03, 0x50
        /*004a*/ 	.short	0x0000


	//----- nvinfo : EIATTR_MAXREG_COUNT
	.align		4
        /*004c*/ 	.byte	0x03, 0x1b
        /*004e*/ 	.short	0x00ff


	//----- nvinfo : EIATTR_MERCURY_ISA_VERSION
	.align		4
        /*0050*/ 	.byte	0x03, 0x5f
        /*0052*/ 	.short	0x0101


	//----- nvinfo : EIATTR_INT_WARP_WIDE_INSTR_OFFSETS
	.align		4
        /*0054*/ 	.byte	0x04, 0x31
        /*0056*/ 	.short	(.L_17 - .L_16)


	//   ....[0]....
.L_16:
        /*0058*/ 	.word	0x000001d0


	//----- nvinfo : EIATTR_VRC_CTA_INIT_COUNT
	.align		4
.L_17:
        /*005c*/ 	.byte	0x02, 0x4a
	.zero		1
	.zero		1


	//----- nvinfo : EIATTR_EXIT_INSTR_OFFSETS
	.align		4
        /*0060*/ 	.byte	0x04, 0x1c
        /*0062*/ 	.short	(.L_19 - .L_18)


	//   ....[0]....
.L_18:
        /*0064*/ 	.word	0x000001a0


	//   ....[1]....
        /*0068*/ 	.word	0x00000220


	//----- nvinfo : EIATTR_CRS_STACK_SIZE
	.align		4
.L_19:
        /*006c*/ 	.byte	0x04, 0x1e
        /*006e*/ 	.short	(.L_21 - .L_20)
.L_20:
        /*0070*/ 	.word	0x00000000


	//----- nvinfo : EIATTR_CBANK_PARAM_SIZE
	.align		4
.L_21:
        /*0074*/ 	.byte	0x03, 0x19
        /*0076*/ 	.short	0x001c


	//----- nvinfo : EIATTR_PARAM_CBANK
	.align		4
        /*0078*/ 	.byte	0x04, 0x0a
        /*007a*/ 	.short	(.L_23 - .L_22)
	.align		4
.L_22:
        /*007c*/ 	.word	index@(.nv.constant0._Z9wordMatchPcS_Pii)
        /*0080*/ 	.short	0x0380
        /*0082*/ 	.short	0x001c


	//----- nvinfo : EIATTR_SW_WAR
	.align		4
.L_23:
        /*0084*/ 	.byte	0x04, 0x36
        /*0086*/ 	.short	(.L_25 - .L_24)
.L_24:
        /*0088*/ 	.word	0x00000008
.L_25:


//--------------------- .nv.callgraph             --------------------------
	.section	.nv.callgraph,"",@"SHT_CUDA_CALLGRAPH"
	.align	4
	.sectionentsize	8
	.align		4
        /*0000*/ 	.word	0x00000000
	.align		4
        /*0004*/ 	.word	0xffffffff
	.align		4
        /*0008*/ 	.word	0x00000000
	.align		4
        /*000c*/ 	.word	0xfffffffe
	.align		4
        /*0010*/ 	.word	0x00000000
	.align		4
        /*0014*/ 	.word	0xfffffffd
	.align		4
        /*0018*/ 	.word	0x00000000
	.align		4
        /*001c*/ 	.word	0xfffffffc


//--------------------- .text._Z9wordMatchPcS_Pii --------------------------
	.section	.text._Z9wordMatchPcS_Pii,"ax",@progbits
	.align	128
        .global         _Z9wordMatchPcS_Pii
        .type           _Z9wordMatchPcS_Pii,@function
        .size           _Z9wordMatchPcS_Pii,(.L_x_4 - _Z9wordMatchPcS_Pii)
        .other          _Z9wordMatchPcS_Pii,@"STO_CUDA_ENTRY STV_DEFAULT"
_Z9wordMatchPcS_Pii:
.text._Z9wordMatchPcS_Pii:
[----:B------:R-:W-:Y:S01]  /*0000*/  LDC R1, c[0x0][0x37c] ;  /* 0x0000df00ff017b82 */ /* 0x000fe20000000800 */
[----:B------:R-:W0:Y:S01]  /*0010*/  S2R R5, SR_TID.X ;  /* 0x0000000000057919 */ /* 0x000e220000002100 */
[----:B------:R-:W-:Y:S01]  /*0020*/  BSSY.RECONVERGENT B0, `(.L_x_0) ;  /* 0x0000015000007945 */ /* 0x000fe20003800200 */
[----:B------:R-:W-:Y:S01]  /*0030*/  IMAD.MOV.U32 R0, RZ, RZ, RZ ;  /* 0x000000ffff007224 */ /* 0x000fe200078e00ff */
[----:B------:R-:W1:Y:S01]  /*0040*/  LDCU.64 UR4, c[0x0][0x358] ;  /* 0x00006b00ff0477ac */ /* 0x000e620008000a00 */
[----:B------:R-:W2:Y:S01]  /*0050*/  LDCU UR6, c[0x0][0x360] ;  /* 0x00006c00ff0677ac */ /* 0x000ea20008000800 */
[----:B------:R-:W3:Y:S01]  /*0060*/  LDCU.64 UR8, c[0x0][0x388] ;  /* 0x00007100ff0877ac */ /* 0x000ee20008000a00 */
[----:B------:R-:W4:Y:S03]  /*0070*/  LDCU.64 UR10, c[0x0][0x380] ;  /* 0x00007000ff0a77ac */ /* 0x000f260008000a00 */
.L_x_2:
[----:B---3--:R-:W-:-:S05]  /*0080*/  IADD3 R2, P0, PT, R0, UR8, RZ ;  /* 0x0000000800027c10 */ /* 0x008fca000ff1e0ff */
[----:B------:R-:W-:-:S05]  /*0090*/  IMAD.X R3, RZ, RZ, UR9, P0 ;  /* 0x00000009ff037e24 */ /* 0x000fca00080e06ff */
[----:B-1----:R-:W3:Y:S02]  /*00a0*/  LDG.E.U8 R7, desc[UR4][R2.64] ;  /* 0x0000000402077981 */ /* 0x002ee4000c1e1100 */
[----:B---3--:R-:W-:-:S13]  /*00b0*/  ISETP.NE.AND P0, PT, R7, RZ, PT ;  /* 0x000000ff0700720c */ /* 0x008fda0003f05270 */
[----:B------:R-:W-:Y:S05]  /*00c0*/  @!P0 BRA `(.L_x_1) ;  /* 0x0000000000288947 */ /* 0x000fea0003800000 */
[----:B0-----:R-:W-:-:S05]  /*00d0*/  IMAD.IADD R2, R5, 0x1, R0 ;  /* 0x0000000105027824 */ /* 0x001fca00078e0200 */
[----:B----4-:R-:W-:-:S05]  /*00e0*/  IADD3 R2, P0, PT, R2, UR10, RZ ;  /* 0x0000000a02027c10 */ /* 0x010fca000ff1e0ff */
[----:B------:R-:W-:-:S05]  /*00f0*/  IMAD.X R3, RZ, RZ, UR11, P0 ;  /* 0x0000000bff037e24 */ /* 0x000fca00080e06ff */
[----:B------:R-:W3:Y:S02]  /*0100*/  LDG.E.U8 R2, desc[UR4][R2.64] ;  /* 0x0000000402027981 */ /* 0x000ee4000c1e1100 */
[----:B---3--:R-:W-:-:S13]  /*0110*/  ISETP.NE.AND P0, PT, R2, R7, PT ;  /* 0x000000070200720c */ /* 0x008fda0003f05270 */
[----:B------:R-:W-:Y:S05]  /*0120*/  @P0 BRA `(.L_x_1) ;  /* 0x0000000000100947 */ /* 0x000fea0003800000 */
[----:B------:R-:W-:-:S05]  /*0130*/  VIADD R0, R0, 0x1 ;  /* 0x0000000100007836 */ /* 0x000fca0000000000 */
[----:B--2---:R-:W-:-:S13]  /*0140*/  ISETP.NE.AND P0, PT, R0, UR6, PT ;  /* 0x0000000600007c0c */ /* 0x004fda000bf05270 */
[----:B------:R-:W-:Y:S05]  /*0150*/  @P0 BRA `(.L_x_2) ;  /* 0xfffffffc00c80947 */ /* 0x000fea000383ffff */
[----:B------:R-:W-:-:S07]  /*0160*/  IMAD.U32 R0, RZ, RZ, UR6 ;  /* 0x00000006ff007e24 */ /* 0x000fce000f8e00ff */
.L_x_1:
[----:B--2-4-:R-:W-:Y:S05]  /*0170*/  BSYNC.RECONVERGENT B0 ;  /* 0x0000000000007941 */ /* 0x014fea0003800200 */
.L_x_0:
[----:B------:R-:W1:Y:S02]  /*0180*/  LDCU UR7, c[0x0][0x398] ;  /* 0x00007300ff0777ac */ /* 0x000e640008000800 */
[----:B-1----:R-:W-:-:S13]  /*0190*/  ISETP.NE.AND P0, PT, R0, UR7, PT ;  /* 0x0000000700007c0c */ /* 0x002fda000bf05270 */
[----:B------:R-:W-:Y:S05]  /*01a0*/  @P0 EXIT ;  /* 0x000000000000094d */ /* 0x000fea0003800000 */
[----:B------:R-:W1:Y:S01]  /*01b0*/  S2R R0, SR_LANEID ;  /* 0x0000000000007919 */ /* 0x000e620000000000 */
[----:B------:R-:W2:Y:S01]  /*01c0*/  LDC.64 R2, c[0x0][0x390] ;  /* 0x0000e400ff027b82 */ /* 0x000ea20000000a00 */
[----:B------:R-:W-:Y:S02]  /*01d0*/  VOTEU.ANY UR6, UPT, PT ;  /* 0x0000000000067886 */ /* 0x000fe400038e0100 */
[----:B------:R-:W-:Y:S02]  /*01e0*/  UFLO.U32 UR7, UR6 ;  /* 0x00000006000772bd */ /* 0x000fe400080e0000 */
[----:B0-----:R-:W2:Y:S04]  /*01f0*/  POPC R5, UR6 ;  /* 0x0000000600057d09 */ /* 0x001ea80008000000 */
[----:B-1----:R-:W-:-:S13]  /*0200*/  ISETP.EQ.U32.AND P0, PT, R0, UR7, PT ;  /* 0x0000000700007c0c */ /* 0x002fda000bf02070 */
[----:B--2---:R-:W-:Y:S01]  /*0210*/  @P0 REDG.E.ADD.STRONG.GPU desc[UR4][R2.64], R5 ;  /* 0x000000050200098e */ /* 0x004fe2000c12e104 */
[----:B------:R-:W-:Y:S05]  /*0220*/  EXIT ;  /* 0x000000000000794d */ /* 0x000fea0003800000 */
.L_x_3:
[----:B------:R-:W-:-:S00]  /*0230*/  BRA `(.L_x_3) ;  /* 0xfffffffc00fc7947 */ /* 0x000fc0000383ffff */
[----:B------:R-:W-:-:S00]  /*0240*/  NOP ;  /* 0x0000000000007918 */ /* 0x000fc00000000000 */
        /* <DEDUP_REMOVED lines=11> */
.L_x_4:


//--------------------- .nv.shared.reserved.0     --------------------------
	.section	.nv.shared.reserved.0,"aw",@nobits
	.weak		__nv_reservedSMEM_offset_0_alias
	.size		__nv_reservedSMEM_offset_0_alias, 0, 64
	.other		__nv_reservedSMEM_offset_0_alias,@"STO_CUDA_RESERVED_SHARED STV_DEFAULT"
__nv_reservedSMEM_offset_0_alias:
	.zero		0
	.zero		64


//--------------------- .nv.constant0._Z9wordMatchPcS_Pii --------------------------
	.section	.nv.constant0._Z9wordMatchPcS_Pii,"a",@progbits
	.sectionflags	@""
	.align	4
.nv.constant0._Z9wordMatchPcS_Pii:
	.zero		924


//--------------------- SYMBOLS --------------------------

	.type		.nv.reservedSmem.offset0,@object
	.size		.nv.reservedSmem.offset0,0x4
